//
// Generated by NVIDIA NVVM Compiler
//
// Compiler Build ID: CL-36424714
// Cuda compilation tools, release 13.0, V13.0.88
// Based on NVVM 20.0.0
//

.version 9.0
.target sm_100
.address_size 64

	// .globl	_Z11step_kernelPfS_S_S_S_
.const .align 4 .f32 dR;
.const .align 4 .f32 dT;

.visible .entry _Z11step_kernelPfS_S_S_S_(
	.param .u64 .ptr .align 1 _Z11step_kernelPfS_S_S_S__param_0,
	.param .u64 .ptr .align 1 _Z11step_kernelPfS_S_S_S__param_1,
	.param .u64 .ptr .align 1 _Z11step_kernelPfS_S_S_S__param_2,
	.param .u64 .ptr .align 1 _Z11step_kernelPfS_S_S_S__param_3,
	.param .u64 .ptr .align 1 _Z11step_kernelPfS_S_S_S__param_4
)
{
	.reg .b32 	%r<5>;
	.reg .b32 	%f<15>;
	.reg .b64 	%rd<15>;
	.reg .b64 	%fd<8>;

	ld.param.u64 	%rd1, [_Z11step_kernelPfS_S_S_S__param_0];
	ld.param.u64 	%rd2, [_Z11step_kernelPfS_S_S_S__param_1];
	ld.param.u64 	%rd3, [_Z11step_kernelPfS_S_S_S__param_2];
	ld.param.u64 	%rd4, [_Z11step_kernelPfS_S_S_S__param_3];
	ld.param.u64 	%rd5, [_Z11step_kernelPfS_S_S_S__param_4];
	cvta.to.global.u64 	%rd6, %rd3;
	cvta.to.global.u64 	%rd7, %rd2;
	cvta.to.global.u64 	%rd8, %rd4;
	cvta.to.global.u64 	%rd9, %rd1;
	cvta.to.global.u64 	%rd10, %rd5;
	mov.u32 	%r1, %tid.x;
	mov.u32 	%r2, %ctaid.x;
	mov.u32 	%r3, %ntid.x;
	mad.lo.s32 	%r4, %r2, %r3, %r1;
	ld.global.f32 	%f1, [%rd10];
	cvt.f64.f32 	%fd1, %f1;
	mul.wide.s32 	%rd11, %r4, 4;
	add.s64 	%rd12, %rd9, %rd11;
	ld.global.f32 	%f2, [%rd12+4];
	ld.global.f32 	%f3, [%rd12];
	add.f32 	%f4, %f3, %f3;
	sub.f32 	%f5, %f2, %f4;
	ld.global.f32 	%f6, [%rd12+-4];
	add.f32 	%f7, %f6, %f5;
	cvt.f64.f32 	%fd2, %f7;
	mul.f64 	%fd3, %fd1, %fd2;
	ld.global.f32 	%f8, [%rd8];
	mul.f32 	%f9, %f8, %f8;
	cvt.f64.f32 	%fd4, %f9;
	div.rn.f64 	%fd5, %fd3, %fd4;
	add.s64 	%rd13, %rd7, %rd11;
	ld.global.f32 	%f10, [%rd13];
	cvt.f64.f32 	%fd6, %f10;
	add.f64 	%fd7, %fd5, %fd6;
	cvt.rn.f32.f64 	%f11, %fd7;
	st.global.f32 	[%rd13], %f11;
	ld.global.f32 	%f12, [%rd12];
	ld.global.f32 	%f13, [%rd10];
	fma.rn.f32 	%f14, %f13, %f11, %f12;
	add.s64 	%rd14, %rd6, %rd11;
	st.global.f32 	[%rd14], %f14;
	ret;

}
	// .globl	_Z17swap_float_deviceRPfS0_
.visible .entry _Z17swap_float_deviceRPfS0_(
	.param .u64 .ptr .align 1 _Z17swap_float_deviceRPfS0__param_0,
	.param .u64 .ptr .align 1 _Z17swap_float_deviceRPfS0__param_1
)
{
	.reg .b64 	%rd<6>;

	ld.param.u64 	%rd1, [_Z17swap_float_deviceRPfS0__param_0];
	ld.param.u64 	%rd2, [_Z17swap_float_deviceRPfS0__param_1];
	cvta.to.global.u64 	%rd3, %rd1;
	cvta.to.global.u64 	%rd4, %rd2;
	ld.global.u64 	%rd5, [%rd4];
	st.global.u64 	[%rd3], %rd5;
	st.global.u64 	[%rd4], %rd5;
	ret;

}


// ===== COMPILED SASS (sm_100) =====

	.target	sm_100

	.elftype	@"ET_EXEC"


//--------------------- .note.nv.tkinfo           --------------------------
	.section	.note.nv.tkinfo,"",@"SHT_NOTE"
	.sectionflags	@"SHF_NOTE_NV_TKINFO"
	.tkinfo
        /*0018*/ 	.word	0x00000002
        /*0030*/ 	.string	""
        /*0030*/ 	.string	"ptxas"
        /*0030*/ 	.string	"Cuda compilation tools, release 13.0, V13.0.88"
        /*0030*/ 	.string	"Build cuda_13.0.r13.0/compiler.36424714_0"
        /*0030*/ 	.string	"-arch sm_100 -m 64 "



//--------------------- .note.nv.cuinfo           --------------------------
	.section	.note.nv.cuinfo,"",@"SHT_NOTE"
	.sectionflags	@"SHF_NOTE_NV_CUINFO"
        /*0018*/ 	.short	0x0002
        /*001a*/ 	.short	0x0064
        /*001c*/ 	.short	0x0082
	.zero		2


//--------------------- .nv.info                  --------------------------
	.section	.nv.info,"",@"SHT_CUDA_INFO"
	.align	4


	//----- nvinfo : EIATTR_REGCOUNT
	.align		4
        /*0000*/ 	.byte	0x04, 0x2f
        /*0002*/ 	.short	(.L_3 - .L_2)
	.align		4
.L_2:
        /*0004*/ 	.word	index@(_Z11step_kernelPfS_S_S_S_)
        /*0008*/ 	.word	0x0000001b


	//----- nvinfo : EIATTR_FRAME_SIZE
	.align		4
.L_3:
        /*000c*/ 	.byte	0x04, 0x11
        /*000e*/ 	.short	(.L_5 - .L_4)
	.align		4
.L_4:
        /*0010*/ 	.word	index@($__internal_0_$__cuda_sm20_div_rn_f64_full)
        /*0014*/ 	.word	0x00000000


	//----- nvinfo : EIATTR_FRAME_SIZE
	.align		4
.L_5:
        /*0018*/ 	.byte	0x04, 0x11
        /*001a*/ 	.short	(.L_7 - .L_6)
	.align		4
.L_6:
        /*001c*/ 	.word	index@(_Z11step_kernelPfS_S_S_S_)
        /*0020*/ 	.word	0x00000000


	//----- nvinfo : EIATTR_REGCOUNT
	.align		4
.L_7:
        /*0024*/ 	.byte	0x04, 0x2f
        /*0026*/ 	.short	(.L_9 - .L_8)
	.align		4
.L_8:
        /*0028*/ 	.word	index@(_Z17swap_float_deviceRPfS0_)
        /*002c*/ 	.word	0x0000000a


	//----- nvinfo : EIATTR_FRAME_SIZE
	.align		4
.L_9:
        /*0030*/ 	.byte	0x04, 0x11
        /*0032*/ 	.short	(.L_11 - .L_10)
	.align		4
.L_10:
        /*0034*/ 	.word	index@(_Z17swap_float_deviceRPfS0_)
        /*0038*/ 	.word	0x00000000


	//----- nvinfo : EIATTR_MIN_STACK_SIZE
	.align		4
.L_11:
        /*003c*/ 	.byte	0x04, 0x12
        /*003e*/ 	.short	(.L_13 - .L_12)
	.align		4
.L_12:
        /*0040*/ 	.word	index@(_Z17swap_float_deviceRPfS0_)
        /*0044*/ 	.word	0x00000000


	//----- nvinfo : EIATTR_MIN_STACK_SIZE
	.align		4
.L_13:
        /*0048*/ 	.byte	0x04, 0x12
        /*004a*/ 	.short	(.L_15 - .L_14)
	.align		4
.L_14:
        /*004c*/ 	.word	index@(_Z11step_kernelPfS_S_S_S_)
        /*0050*/ 	.word	0x00000000
.L_15:


//--------------------- .nv.compat                --------------------------
	.section	.nv.compat,"",@"SHT_CUDA_COMPAT_INFO"
	.align	4
        /*0000*/ 	.byte	0x02, 0x09, 0x00, 0x00, 0x02, 0x02, 0x01, 0x00, 0x02, 0x05, 0x05, 0x00, 0x03, 0x07, 0x01, 0x01
        /*0010*/ 	.byte	0x02, 0x03, 0x00, 0x00, 0x02, 0x06, 0x01, 0x00, 0x04, 0x0b, 0x08, 0x00, 0x01, 0x00, 0x00, 0x00
        /*0020*/ 	.byte	0x00, 0x00, 0x00, 0x00


//--------------------- .nv.info._Z17swap_float_deviceRPfS0_ --------------------------
	.section	.nv.info._Z17swap_float_deviceRPfS0_,"",@"SHT_CUDA_INFO"
	.sectionflags	@""
	.align	4


	//----- nvinfo : EIATTR_CUDA_API_VERSION
	.align		4
        /*0000*/ 	.byte	0x04, 0x37
        /*0002*/ 	.short	(.L_17 - .L_16)
.L_16:
        /*0004*/ 	.word	0x00000082


	//----- nvinfo : EIATTR_KPARAM_INFO
	.align		4
.L_17:
        /*0008*/ 	.byte	0x04, 0x17
        /*000a*/ 	.short	(.L_19 - .L_18)
.L_18:
        /*000c*/ 	.word	0x00000000
        /*0010*/ 	.short	0x0001
        /*0012*/ 	.short	0x0008
        /*0014*/ 	.byte	0x00, 0xf5, 0x21, 0x00


	//----- nvinfo : EIATTR_KPARAM_INFO
	.align		4
.L_19:
        /*0018*/ 	.byte	0x04, 0x17
        /*001a*/ 	.short	(.L_21 - .L_20)
.L_20:
        /*001c*/ 	.word	0x00000000
        /*0020*/ 	.short	0x0000
        /*0022*/ 	.short	0x0000
        /*0024*/ 	.byte	0x00, 0xf5, 0x21, 0x00


	//----- nvinfo : EIATTR_SPARSE_MMA_MASK
	.align		4
.L_21:
        /*0028*/ 	.byte	0x03, 0x50
        /*002a*/ 	.short	0x0000


	//----- nvinfo : EIATTR_MAXREG_COUNT
	.align		4
        /*002c*/ 	.byte	0x03, 0x1b
        /*002e*/ 	.short	0x00ff


	//----- nvinfo : EIATTR_MERCURY_ISA_VERSION
	.align		4
        /*0030*/ 	.byte	0x03, 0x5f
        /*0032*/ 	.short	0x0101


	//----- nvinfo : EIATTR_VRC_CTA_INIT_COUNT
	.align		4
        /*0034*/ 	.byte	0x02, 0x4a
	.zero		1
	.zero		1


	//----- nvinfo : EIATTR_EXIT_INSTR_OFFSETS
	.align		4
        /*0038*/ 	.byte	0x04, 0x1c
        /*003a*/ 	.short	(.L_23 - .L_22)


	//   ....[0]....
.L_22:
        /*003c*/ 	.word	0x00000070


	//----- nvinfo : EIATTR_CBANK_PARAM_SIZE
	.align		4
.L_23:
        /*0040*/ 	.byte	0x03, 0x19
        /*0042*/ 	.short	0x0010


	//----- nvinfo : EIATTR_PARAM_CBANK
	.align		4
        /*0044*/ 	.byte	0x04, 0x0a
        /*0046*/ 	.short	(.L_25 - .L_24)
	.align		4
.L_24:
        /*0048*/ 	.word	index@(.nv.constant0._Z17swap_float_deviceRPfS0_)
        /*004c*/ 	.short	0x0380
        /*004e*/ 	.short	0x0010


	//----- nvinfo : EIATTR_SW_WAR
	.align		4
.L_25:
        /*0050*/ 	.byte	0x04, 0x36
        /*0052*/ 	.short	(.L_27 - .L_26)
.L_26:
        /*0054*/ 	.word	0x00000008
.L_27:


//--------------------- .nv.info._Z11step_kernelPfS_S_S_S_ --------------------------
	.section	.nv.info._Z11step_kernelPfS_S_S_S_,"",@"SHT_CUDA_INFO"
	.sectionflags	@""
	.align	4


	//----- nvinfo : EIATTR_CUDA_API_VERSION
	.align		4
        /*0000*/ 	.byte	0x04, 0x37
        /*0002*/ 	.short	(.L_29 - .L_28)
.L_28:
        /*0004*/ 	.word	0x00000082


	//----- nvinfo : EIATTR_KPARAM_INFO
	.align		4
.L_29:
        /*0008*/ 	.byte	0x04, 0x17
        /*000a*/ 	.short	(.L_31 - .L_30)
.L_30:
        /*000c*/ 	.word	0x00000000
        /*0010*/ 	.short	0x0004
        /*0012*/ 	.short	0x0020
        /*0014*/ 	.byte	0x00, 0xf5, 0x21, 0x00


	//----- nvinfo : EIATTR_KPARAM_INFO
	.align		4
.L_31:
        /*0018*/ 	.byte	0x04, 0x17
        /*001a*/ 	.short	(.L_33 - .L_32)
.L_32:
        /*001c*/ 	.word	0x00000000
        /*0020*/ 	.short	0x0003
        /*0022*/ 	.short	0x0018
        /*0024*/ 	.byte	0x00, 0xf5, 0x21, 0x00


	//----- nvinfo : EIATTR_KPARAM_INFO
	.align		4
.L_33:
        /*0028*/ 	.byte	0x04, 0x17
        /*002a*/ 	.short	(.L_35 - .L_34)
.L_34:
        /*002c*/ 	.word	0x00000000
        /*0030*/ 	.short	0x0002
        /*0032*/ 	.short	0x0010
        /*0034*/ 	.byte	0x00, 0xf5, 0x21, 0x00


	//----- nvinfo : EIATTR_KPARAM_INFO
	.align		4
.L_35:
        /*0038*/ 	.byte	0x04, 0x17
        /*003a*/ 	.short	(.L_37 - .L_36)
.L_36:
        /*003c*/ 	.word	0x00000000
        /*0040*/ 	.short	0x0001
        /*0042*/ 	.short	0x0008
        /*0044*/ 	.byte	0x00, 0xf5, 0x21, 0x00


	//----- nvinfo : EIATTR_KPARAM_INFO
	.align		4
.L_37:
        /*0048*/ 	.byte	0x04, 0x17
        /*004a*/ 	.short	(.L_39 - .L_38)
.L_38:
        /*004c*/ 	.word	0x00000000
        /*0050*/ 	.short	0x0000
        /*0052*/ 	.short	0x0000
        /*0054*/ 	.byte	0x00, 0xf5, 0x21, 0x00


	//----- nvinfo : EIATTR_SPARSE_MMA_MASK
	.align		4
.L_39:
        /*0058*/ 	.byte	0x03, 0x50
        /*005a*/ 	.short	0x0000


	//----- nvinfo : EIATTR_MAXREG_COUNT
	.align		4
        /*005c*/ 	.byte	0x03, 0x1b
        /*005e*/ 	.short	0x00ff


	//----- nvinfo : EIATTR_MERCURY_ISA_VERSION
	.align		4
        /*0060*/ 	.byte	0x03, 0x5f
        /*0062*/ 	.short	0x0101


	//----- nvinfo : EIATTR_VRC_CTA_INIT_COUNT
	.align		4
        /*0064*/ 	.byte	0x02, 0x4a
	.zero		1
	.zero		1


	//----- nvinfo : EIATTR_EXIT_INSTR_OFFSETS
	.align		4
        /*0068*/ 	.byte	0x04, 0x1c
        /*006a*/ 	.short	(.L_41 - .L_40)


	//   ....[0]....
.L_40:
        /*006c*/ 	.word	0x00000370


	//----- nvinfo : EIATTR_CRS_STACK_SIZE
	.align		4
.L_41:
        /*0070*/ 	.byte	0x04, 0x1e
        /*0072*/ 	.short	(.L_43 - .L_42)
.L_42:
        /*0074*/ 	.word	0x00000000


	//----- nvinfo : EIATTR_CBANK_PARAM_SIZE
	.align		4
.L_43:
        /*0078*/ 	.byte	0x03, 0x19
        /*007a*/ 	.short	0x0028


	//----- nvinfo : EIATTR_PARAM_CBANK
	.align		4
        /*007c*/ 	.byte	0x04, 0x0a
        /*007e*/ 	.short	(.L_45 - .L_44)
	.align		4
.L_44:
        /*0080*/ 	.word	index@(.nv.constant0._Z11step_kernelPfS_S_S_S_)
        /*0084*/ 	.short	0x0380
        /*0086*/ 	.short	0x0028


	//----- nvinfo : EIATTR_SW_WAR
	.align		4
.L_45:
        /*0088*/ 	.byte	0x04, 0x36
        /*008a*/ 	.short	(.L_47 - .L_46)
.L_46:
        /*008c*/ 	.word	0x00000008
.L_47:


//--------------------- .nv.callgraph             --------------------------
	.section	.nv.callgraph,"",@"SHT_CUDA_CALLGRAPH"
	.align	4
	.sectionentsize	8
	.align		4
        /*0000*/ 	.word	0x00000000
	.align		4
        /*0004*/ 	.word	0xffffffff
	.align		4
        /*0008*/ 	.word	0x00000000
	.align		4
        /*000c*/ 	.word	0xfffffffe
	.align		4
        /*0010*/ 	.word	0x00000000
	.align		4
        /*0014*/ 	.word	0xfffffffd
	.align		4
        /*0018*/ 	.word	0x00000000
	.align		4
        /*001c*/ 	.word	0xfffffffc


//--------------------- .nv.constant3             --------------------------
	.section	.nv.constant3,"a",@progbits
	.align	4
.nv.constant3:
	.type		dR,@object
	.size		dR,(dT - dR)
dR:
	.zero		4
	.type		dT,@object
	.size		dT,(.L_1 - dT)
dT:
	.zero		4
.L_1:


//--------------------- .text._Z17swap_float_deviceRPfS0_ --------------------------
	.section	.text._Z17swap_float_deviceRPfS0_,"ax",@progbits
	.align	128
        .global         _Z17swap_float_deviceRPfS0_
        .type           _Z17swap_float_deviceRPfS0_,@function
        .size           _Z17swap_float_deviceRPfS0_,(.L_x_10 - _Z17swap_float_deviceRPfS0_)
        .other          _Z17swap_float_deviceRPfS0_,@"STO_CUDA_ENTRY STV_DEFAULT"
_Z17swap_float_deviceRPfS0_:
.text._Z17swap_float_deviceRPfS0_:
[----:B------:R-:W-:Y:S08]  /*0000*/  LDC R1, c[0x0][0x37c] ;  /* 0x0000df00ff017b82 */ /* 0x000ff00000000800 */
[----:B------:R-:W0:Y:S01]  /*0010*/  LDC.64 R2, c[0x0][0x388] ;  /* 0x0000e200ff027b82 */ /* 0x000e220000000a00 */
[----:B------:R-:W0:Y:S02]  /*0020*/  LDCU.64 UR4, c[0x0][0x358] ;  /* 0x00006b00ff0477ac */ /* 0x000e240008000a00 */
[----:B0-----:R-:W2:Y:S05]  /*0030*/  LDG.E.64 R4, desc[UR4][R2.64] ;  /* 0x0000000402047981 */ /* 0x001eaa000c1e1b00 */
[----:B------:R-:W2:Y:S02]  /*0040*/  LDC.64 R6, c[0x0][0x380] ;  /* 0x0000e000ff067b82 */ /* 0x000ea40000000a00 */
[----:B--2---:R-:W-:Y:S04]  /*0050*/  STG.E.64 desc[UR4][R6.64], R4 ;  /* 0x0000000406007986 */ /* 0x004fe8000c101b04 */
[----:B------:R-:W-:Y:S01]  /*0060*/  STG.E.64 desc[UR4][R2.64], R4 ;  /* 0x0000000402007986 */ /* 0x000fe2000c101b04 */
[----:B------:R-:W-:Y:S05]  /*0070*/  EXIT ;  /* 0x000000000000794d */ /* 0x000fea0003800000 */
.L_x_0:
[----:B------:R-:W-:-:S00]  /*0080*/  BRA `(.L_x_0) ;  /* 0xfffffffc00fc7947 */ /* 0x000fc0000383ffff */
[----:B------:R-:W-:-:S00]  /*0090*/  NOP ;  /* 0x0000000000007918 */ /* 0x000fc00000000000 */
        /* <DEDUP_REMOVED lines=14> */
.L_x_10:


//--------------------- .text._Z11step_kernelPfS_S_S_S_ --------------------------
	.section	.text._Z11step_kernelPfS_S_S_S_,"ax",@progbits
	.align	128
        .global         _Z11step_kernelPfS_S_S_S_
        .type           _Z11step_kernelPfS_S_S_S_,@function
        .size           _Z11step_kernelPfS_S_S_S_,(.L_x_9 - _Z11step_kernelPfS_S_S_S_)
        .other          _Z11step_kernelPfS_S_S_S_,@"STO_CUDA_ENTRY STV_DEFAULT"
_Z11step_kernelPfS_S_S_S_:
.text._Z11step_kernelPfS_S_S_S_:
[----:B------:R-:W-:Y:S08]  /*0000*/  LDC R1, c[0x0][0x37c] ;  /* 0x0000df00ff017b82 */ /* 0x000ff00000000800 */
[----:B------:R-:W0:Y:S01]  /*0010*/  LDC.64 R2, c[0x0][0x398] ;  /* 0x0000e600ff027b82 */ /* 0x000e220000000a00 */
[----:B------:R-:W0:Y:S01]  /*0020*/  LDCU.64 UR4, c[0x0][0x358] ;  /* 0x00006b00ff0477ac */ /* 0x000e220008000a00 */
[----:B------:R-:W1:Y:S06]  /*0030*/  S2R R0, SR_TID.X ;  /* 0x0000000000007919 */ /* 0x000e6c0000002100 */
[----:B------:R-:W1:Y:S08]  /*0040*/  S2UR UR6, SR_CTAID.X ;  /* 0x00000000000679c3 */ /* 0x000e700000002500 */
[----:B------:R-:W1:Y:S01]  /*0050*/  LDC R7, c[0x0][0x360] ;  /* 0x0000d800ff077b82 */ /* 0x000e620000000800 */
[----:B0-----:R-:W2:Y:S07]  /*0060*/  LDG.E R2, desc[UR4][R2.64] ;  /* 0x0000000402027981 */ /* 0x001eae000c1e1900 */
[----:B------:R-:W0:Y:S08]  /*0070*/  LDC.64 R4, c[0x0][0x380] ;  /* 0x0000e000ff047b82 */ /* 0x000e300000000a00 */
[----:B------:R-:W3:Y:S01]  /*0080*/  LDC.64 R8, c[0x0][0x3a0] ;  /* 0x0000e800ff087b82 */ /* 0x000ee20000000a00 */
[----:B-1----:R-:W-:-:S04]  /*0090*/  IMAD R0, R7, UR6, R0 ;  /* 0x0000000607007c24 */ /* 0x002fc8000f8e0200 */
[----:B0-----:R-:W-:-:S05]  /*00a0*/  IMAD.WIDE R4, R0, 0x4, R4 ;  /* 0x0000000400047825 */ /* 0x001fca00078e0204 */
[----:B------:R-:W4:Y:S04]  /*00b0*/  LDG.E R11, desc[UR4][R4.64] ;  /* 0x00000004040b7981 */ /* 0x000f28000c1e1900 */
[----:B------:R-:W5:Y:S04]  /*00c0*/  LDG.E R10, desc[UR4][R4.64+0x4] ;  /* 0x00000404040a7981 */ /* 0x000f68000c1e1900 */
[----:B------:R-:W5:Y:S04]  /*00d0*/  LDG.E R16, desc[UR4][R4.64+-0x4] ;  /* 0xfffffc0404107981 */ /* 0x000f68000c1e1900 */
[----:B---3--:R-:W3:Y:S01]  /*00e0*/  LDG.E R14, desc[UR4][R8.64] ;  /* 0x00000004080e7981 */ /* 0x008ee2000c1e1900 */
[----:B------:R-:W-:Y:S01]  /*00f0*/  BSSY.RECONVERGENT B0, `(.L_x_1) ;  /* 0x0000019000007945 */ /* 0x000fe20003800200 */
[----:B--2---:R-:W-:-:S06]  /*0100*/  FMUL R6, R2, R2 ;  /* 0x0000000202067220 */ /* 0x004fcc0000400000 */
[----:B------:R-:W0:Y:S01]  /*0110*/  F2F.F64.F32 R6, R6 ;  /* 0x0000000600067310 */ /* 0x000e220000201800 */
[----:B------:R-:W-:-:S07]  /*0120*/  IMAD.MOV.U32 R2, RZ, RZ, 0x1 ;  /* 0x00000001ff027424 */ /* 0x000fce00078e00ff */
[----:B0-----:R-:W0:Y:S01]  /*0130*/  MUFU.RCP64H R3, R7 ;  /* 0x0000000700037308 */ /* 0x001e220000001800 */
[----:B----4-:R-:W-:Y:S01]  /*0140*/  FADD R11, R11, R11 ;  /* 0x0000000b0b0b7221 */ /* 0x010fe20000000000 */
[----:B0-----:R-:W-:-:S03]  /*0150*/  DFMA R12, -R6, R2, 1 ;  /* 0x3ff00000060c742b */ /* 0x001fc60000000102 */
[----:B-----5:R-:W-:-:S05]  /*0160*/  FADD R15, R10, -R11 ;  /* 0x8000000b0a0f7221 */ /* 0x020fca0000000000 */
[----:B------:R-:W-:Y:S01]  /*0170*/  DFMA R12, R12, R12, R12 ;  /* 0x0000000c0c0c722b */ /* 0x000fe2000000000c */
[----:B------:R-:W-:Y:S01]  /*0180*/  FADD R15, R15, R16 ;  /* 0x000000100f0f7221 */ /* 0x000fe20000000000 */
[----:B---3--:R-:W-:Y:S06]  /*0190*/  F2F.F64.F32 R10, R14 ;  /* 0x0000000e000a7310 */ /* 0x008fec0000201800 */
[----:B------:R-:W-:Y:S02]  /*01a0*/  DFMA R12, R2, R12, R2 ;  /* 0x0000000c020c722b */ /* 0x000fe40000000002 */
[----:B------:R-:W0:Y:S06]  /*01b0*/  F2F.F64.F32 R8, R15 ;  /* 0x0000000f00087310 */ /* 0x000e2c0000201800 */
[----:B------:R-:W-:-:S08]  /*01c0*/  DFMA R2, -R6, R12, 1 ;  /* 0x3ff000000602742b */ /* 0x000fd0000000010c */
[----:B------:R-:W-:Y:S02]  /*01d0*/  DFMA R2, R12, R2, R12 ;  /* 0x000000020c02722b */ /* 0x000fe4000000000c */
[----:B0-----:R-:W-:-:S08]  /*01e0*/  DMUL R8, R10, R8 ;  /* 0x000000080a087228 */ /* 0x001fd00000000000 */
[----:B------:R-:W-:-:S08]  /*01f0*/  DMUL R10, R8, R2 ;  /* 0x00000002080a7228 */ /* 0x000fd00000000000 */
[----:B------:R-:W-:-:S08]  /*0200*/  DFMA R12, -R6, R10, R8 ;  /* 0x0000000a060c722b */ /* 0x000fd00000000108 */
[----:B------:R-:W-:Y:S01]  /*0210*/  DFMA R2, R2, R12, R10 ;  /* 0x0000000c0202722b */ /* 0x000fe2000000000a */
[----:B------:R-:W-:-:S09]  /*0220*/  FSETP.GEU.AND P1, PT, |R9|, 6.5827683646048100446e-37, PT ;  /* 0x036000000900780b */ /* 0x000fd20003f2e200 */
[----:B------:R-:W-:-:S05]  /*0230*/  FFMA R10, RZ, R7, R3 ;  /* 0x00000007ff0a7223 */ /* 0x000fca0000000003 */
[----:B------:R-:W-:-:S13]  /*0240*/  FSETP.GT.AND P0, PT, |R10|, 1.469367938527859385e-39, PT ;  /* 0x001000000a00780b */ /* 0x000fda0003f04200 */
[----:B------:R-:W-:Y:S05]  /*0250*/  @P0 BRA P1, `(.L_x_2) ;  /* 0x0000000000080947 */ /* 0x000fea0000800000 */
[----:B------:R-:W-:-:S07]  /*0260*/  MOV R12, 0x280 ;  /* 0x00000280000c7802 */ /* 0x000fce0000000f00 */
[----:B------:R-:W-:Y:S05]  /*0270*/  CALL.REL.NOINC `($__internal_0_$__cuda_sm20_div_rn_f64_full) ;  /* 0x0000000000407944 */ /* 0x000fea0003c00000 */
.L_x_2:
[----:B------:R-:W-:Y:S05]  /*0280*/  BSYNC.RECONVERGENT B0 ;  /* 0x0000000000007941 */ /* 0x000fea0003800200 */
.L_x_1:
[----:B------:R-:W0:Y:S02]  /*0290*/  LDC.64 R6, c[0x0][0x388] ;  /* 0x0000e200ff067b82 */ /* 0x000e240000000a00 */
[----:B0-----:R-:W-:-:S05]  /*02a0*/  IMAD.WIDE R6, R0, 0x4, R6 ;  /* 0x0000000400067825 */ /* 0x001fca00078e0206 */
[----:B------:R-:W2:Y:S01]  /*02b0*/  LDG.E R12, desc[UR4][R6.64] ;  /* 0x00000004060c7981 */ /* 0x000ea2000c1e1900 */
[----:B------:R-:W0:Y:S01]  /*02c0*/  LDC.64 R10, c[0x0][0x3a0] ;  /* 0x0000e800ff0a7b82 */ /* 0x000e220000000a00 */
[----:B--2---:R-:W1:Y:S02]  /*02d0*/  F2F.F64.F32 R8, R12 ;  /* 0x0000000c00087310 */ /* 0x004e640000201800 */
[----:B-1----:R-:W-:-:S05]  /*02e0*/  DADD R8, R8, R2 ;  /* 0x0000000008087229 */ /* 0x002fca0000000002 */
[----:B------:R-:W1:Y:S05]  /*02f0*/  LDC.64 R2, c[0x0][0x390] ;  /* 0x0000e400ff027b82 */ /* 0x000e6a0000000a00 */
[----:B------:R-:W2:Y:S02]  /*0300*/  F2F.F32.F64 R9, R8 ;  /* 0x0000000800097310 */ /* 0x000ea40000301000 */
[----:B--2---:R-:W-:Y:S04]  /*0310*/  STG.E desc[UR4][R6.64], R9 ;  /* 0x0000000906007986 */ /* 0x004fe8000c101904 */
[----:B------:R-:W2:Y:S04]  /*0320*/  LDG.E R4, desc[UR4][R4.64] ;  /* 0x0000000404047981 */ /* 0x000ea8000c1e1900 */
[----:B0-----:R-:W2:Y:S01]  /*0330*/  LDG.E R10, desc[UR4][R10.64] ;  /* 0x000000040a0a7981 */ /* 0x001ea2000c1e1900 */
[----:B-1----:R-:W-:-:S04]  /*0340*/  IMAD.WIDE R2, R0, 0x4, R2 ;  /* 0x0000000400027825 */ /* 0x002fc800078e0202 */
[----:B--2---:R-:W-:-:S05]  /*0350*/  FFMA R13, R9, R10, R4 ;  /* 0x0000000a090d7223 */ /* 0x004fca0000000004 */
[----:B------:R-:W-:Y:S01]  /*0360*/  STG.E desc[UR4][R2.64], R13 ;  /* 0x0000000d02007986 */ /* 0x000fe2000c101904 */
[----:B------:R-:W-:Y:S05]  /*0370*/  EXIT ;  /* 0x000000000000794d */ /* 0x000fea0003800000 */
        .weak           $__internal_0_$__cuda_sm20_div_rn_f64_full
        .type           $__internal_0_$__cuda_sm20_div_rn_f64_full,@function
        .size           $__internal_0_$__cuda_sm20_div_rn_f64_full,(.L_x_9 - $__internal_0_$__cuda_sm20_div_rn_f64_full)
$__internal_0_$__cuda_sm20_div_rn_f64_full:
[C---:B------:R-:W-:Y:S01]  /*0380*/  FSETP.GEU.AND P0, PT, |R7|.reuse, 1.469367938527859385e-39, PT ;  /* 0x001000000700780b */ /* 0x040fe20003f0e200 */
[----:B------:R-:W-:Y:S01]  /*0390*/  IMAD.MOV.U32 R10, RZ, RZ, 0x1 ;  /* 0x00000001ff0a7424 */ /* 0x000fe200078e00ff */
[----:B------:R-:W-:Y:S01]  /*03a0*/  LOP3.LUT R2, R7, 0x800fffff, RZ, 0xc0, !PT ;  /* 0x800fffff07027812 */ /* 0x000fe200078ec0ff */
[----:B------:R-:W-:Y:S01]  /*03b0*/  BSSY.RECONVERGENT B1, `(.L_x_3) ;  /* 0x0000055000017945 */ /* 0x000fe20003800200 */
[C---:B------:R-:W-:Y:S02]  /*03c0*/  FSETP.GEU.AND P2, PT, |R9|.reuse, 1.469367938527859385e-39, PT ;  /* 0x001000000900780b */ /* 0x040fe40003f4e200 */
[----:B------:R-:W-:Y:S01]  /*03d0*/  LOP3.LUT R3, R2, 0x3ff00000, RZ, 0xfc, !PT ;  /* 0x3ff0000002037812 */ /* 0x000fe200078efcff */
[----:B------:R-:W-:Y:S01]  /*03e0*/  IMAD.MOV.U32 R2, RZ, RZ, R6 ;  /* 0x000000ffff027224 */ /* 0x000fe200078e0006 */
[----:B------:R-:W-:Y:S02]  /*03f0*/  LOP3.LUT R13, R9, 0x7ff00000, RZ, 0xc0, !PT ;  /* 0x7ff00000090d7812 */ /* 0x000fe400078ec0ff */
[----:B------:R-:W-:-:S03]  /*0400*/  LOP3.LUT R16, R7, 0x7ff00000, RZ, 0xc0, !PT ;  /* 0x7ff0000007107812 */ /* 0x000fc600078ec0ff */
[----:B------:R-:W-:Y:S01]  /*0410*/  @!P0 DMUL R2, R6, 8.98846567431157953865e+307 ;  /* 0x7fe0000006028828 */ /* 0x000fe20000000000 */
[----:B------:R-:W-:-:S03]  /*0420*/  ISETP.GE.U32.AND P1, PT, R13, R16, PT ;  /* 0x000000100d00720c */ /* 0x000fc60003f26070 */
[----:B------:R-:W-:Y:S02]  /*0430*/  @!P2 LOP3.LUT R20, R7, 0x7ff00000, RZ, 0xc0, !PT ;  /* 0x7ff000000714a812 */ /* 0x000fe400078ec0ff */
[----:B------:R-:W0:Y:S02]  /*0440*/  MUFU.RCP64H R11, R3 ;  /* 0x00000003000b7308 */ /* 0x000e240000001800 */
[----:B------:R-:W-:Y:S01]  /*0450*/  @!P2 ISETP.GE.U32.AND P3, PT, R13, R20, PT ;  /* 0x000000140d00a20c */ /* 0x000fe20003f66070 */
[----:B------:R-:W-:Y:S01]  /*0460*/  @!P2 IMAD.MOV.U32 R20, RZ, RZ, RZ ;  /* 0x000000ffff14a224 */ /* 0x000fe200078e00ff */
[----:B0-----:R-:W-:-:S08]  /*0470*/  DFMA R14, R10, -R2, 1 ;  /* 0x3ff000000a0e742b */ /* 0x001fd00000000802 */
[----:B------:R-:W-:Y:S01]  /*0480*/  DFMA R18, R14, R14, R14 ;  /* 0x0000000e0e12722b */ /* 0x000fe2000000000e */
[----:B------:R-:W-:-:S05]  /*0490*/  IMAD.MOV.U32 R14, RZ, RZ, 0x1ca00000 ;  /* 0x1ca00000ff0e7424 */ /* 0x000fca00078e00ff */
[C---:B------:R-:W-:Y:S02]  /*04a0*/  @!P2 SEL R15, R14.reuse, 0x63400000, !P3 ;  /* 0x634000000e0fa807 */ /* 0x040fe40005800000 */
[----:B------:R-:W-:Y:S01]  /*04b0*/  DFMA R18, R10, R18, R10 ;  /* 0x000000120a12722b */ /* 0x000fe2000000000a */
[----:B------:R-:W-:Y:S01]  /*04c0*/  SEL R11, R14, 0x63400000, !P1 ;  /* 0x634000000e0b7807 */ /* 0x000fe20004800000 */
[----:B------:R-:W-:Y:S01]  /*04d0*/  IMAD.MOV.U32 R10, RZ, RZ, R8 ;  /* 0x000000ffff0a7224 */ /* 0x000fe200078e0008 */
[--C-:B------:R-:W-:Y:S02]  /*04e0*/  @!P2 LOP3.LUT R15, R15, 0x80000000, R9.reuse, 0xf8, !PT ;  /* 0x800000000f0fa812 */ /* 0x100fe400078ef809 */
[----:B------:R-:W-:Y:S02]  /*04f0*/  LOP3.LUT R11, R11, 0x800fffff, R9, 0xf8, !PT ;  /* 0x800fffff0b0b7812 */ /* 0x000fe400078ef809 */
[----:B------:R-:W-:Y:S01]  /*0500*/  @!P2 LOP3.LUT R21, R15, 0x100000, RZ, 0xfc, !PT ;  /* 0x001000000f15a812 */ /* 0x000fe200078efcff */
[----:B------:R-:W-:-:S05]  /*0510*/  DFMA R22, R18, -R2, 1 ;  /* 0x3ff000001216742b */ /* 0x000fca0000000802 */
[----:B------:R-:W-:-:S03]  /*0520*/  @!P2 DFMA R10, R10, 2, -R20 ;  /* 0x400000000a0aa82b */ /* 0x000fc60000000814 */
[----:B------:R-:W-:Y:S01]  /*0530*/  DFMA R18, R18, R22, R18 ;  /* 0x000000161212722b */ /* 0x000fe20000000012 */
[----:B------:R-:W-:Y:S02]  /*0540*/  IMAD.MOV.U32 R23, RZ, RZ, R13 ;  /* 0x000000ffff177224 */ /* 0x000fe400078e000d */
[----:B------:R-:W-:Y:S01]  /*0550*/  IMAD.MOV.U32 R22, RZ, RZ, R16 ;  /* 0x000000ffff167224 */ /* 0x000fe200078e0010 */
[----:B------:R-:W-:-:S03]  /*0560*/  @!P0 LOP3.LUT R22, R3, 0x7ff00000, RZ, 0xc0, !PT ;  /* 0x7ff0000003168812 */ /* 0x000fc600078ec0ff */
[----:B------:R-:W-:Y:S01]  /*0570*/  @!P2 LOP3.LUT R23, R11, 0x7ff00000, RZ, 0xc0, !PT ;  /* 0x7ff000000b17a812 */ /* 0x000fe200078ec0ff */
[----:B------:R-:W-:Y:S01]  /*0580*/  DMUL R20, R18, R10 ;  /* 0x0000000a12147228 */ /* 0x000fe20000000000 */
[----:B------:R-:W-:-:S03]  /*0590*/  VIADD R24, R22, 0xffffffff ;  /* 0xffffffff16187836 */ /* 0x000fc60000000000 */
[----:B------:R-:W-:-:S04]  /*05a0*/  VIADD R15, R23, 0xffffffff ;  /* 0xffffffff170f7836 */ /* 0x000fc80000000000 */
[----:B------:R-:W-:Y:S01]  /*05b0*/  DFMA R16, R20, -R2, R10 ;  /* 0x800000021410722b */ /* 0x000fe2000000000a */
[----:B------:R-:W-:-:S04]  /*05c0*/  ISETP.GT.U32.AND P0, PT, R15, 0x7feffffe, PT ;  /* 0x7feffffe0f00780c */ /* 0x000fc80003f04070 */
[----:B------:R-:W-:-:S03]  /*05d0*/  ISETP.GT.U32.OR P0, PT, R24, 0x7feffffe, P0 ;  /* 0x7feffffe1800780c */ /* 0x000fc60000704470 */
[----:B------:R-:W-:-:S10]  /*05e0*/  DFMA R16, R18, R16, R20 ;  /* 0x000000101210722b */ /* 0x000fd40000000014 */
[----:B------:R-:W-:Y:S05]  /*05f0*/  @P0 BRA `(.L_x_4) ;  /* 0x00000000006c0947 */ /* 0x000fea0003800000 */
[----:B------:R-:W-:-:S04]  /*0600*/  LOP3.LUT R18, R7, 0x7ff00000, RZ, 0xc0, !PT ;  /* 0x7ff0000007127812 */ /* 0x000fc800078ec0ff */
[CC--:B------:R-:W-:Y:S02]  /*0610*/  VIADDMNMX R8, R13.reuse, -R18.reuse, 0xb9600000, !PT ;  /* 0xb96000000d087446 */ /* 0x0c0fe40007800912 */
[----:B------:R-:W-:Y:S02]  /*0620*/  ISETP.GE.U32.AND P0, PT, R13, R18, PT ;  /* 0x000000120d00720c */ /* 0x000fe40003f06070 */
[----:B------:R-:W-:Y:S02]  /*0630*/  VIMNMX R8, PT, PT, R8, 0x46a00000, PT ;  /* 0x46a0000008087848 */ /* 0x000fe40003fe0100 */
[----:B------:R-:W-:-:S05]  /*0640*/  SEL R13, R14, 0x63400000, !P0 ;  /* 0x634000000e0d7807 */ /* 0x000fca0004000000 */
[----:B------:R-:W-:Y:S02]  /*0650*/  IMAD.IADD R13, R8, 0x1, -R13 ;  /* 0x00000001080d7824 */ /* 0x000fe400078e0a0d */
[----:B------:R-:W-:Y:S02]  /*0660*/  IMAD.MOV.U32 R8, RZ, RZ, RZ ;  /* 0x000000ffff087224 */ /* 0x000fe400078e00ff */
[----:B------:R-:W-:-:S06]  /*0670*/  VIADD R9, R13, 0x7fe00000 ;  /* 0x7fe000000d097836 */ /* 0x000fcc0000000000 */
[----:B------:R-:W-:-:S10]  /*0680*/  DMUL R14, R16, R8 ;  /* 0x00000008100e7228 */ /* 0x000fd40000000000 */
[----:B------:R-:W-:-:S13]  /*0690*/  FSETP.GTU.AND P0, PT, |R15|, 1.469367938527859385e-39, PT ;  /* 0x001000000f00780b */ /* 0x000fda0003f0c200 */
[----:B------:R-:W-:Y:S05]  /*06a0*/  @P0 BRA `(.L_x_5) ;  /* 0x0000000000940947 */ /* 0x000fea0003800000 */
[----:B------:R-:W-:Y:S01]  /*06b0*/  DFMA R2, R16, -R2, R10 ;  /* 0x800000021002722b */ /* 0x000fe2000000000a */
[----:B------:R-:W-:-:S09]  /*06c0*/  IMAD.MOV.U32 R8, RZ, RZ, RZ ;  /* 0x000000ffff087224 */ /* 0x000fd200078e00ff */
[C---:B------:R-:W-:Y:S02]  /*06d0*/  FSETP.NEU.AND P0, PT, R3.reuse, RZ, PT ;  /* 0x000000ff0300720b */ /* 0x040fe40003f0d000 */
[----:B------:R-:W-:-:S04]  /*06e0*/  LOP3.LUT R7, R3, 0x80000000, R7, 0x48, !PT ;  /* 0x8000000003077812 */ /* 0x000fc800078e4807 */
[----:B------:R-:W-:-:S07]  /*06f0*/  LOP3.LUT R9, R7, R9, RZ, 0xfc, !PT ;  /* 0x0000000907097212 */ /* 0x000fce00078efcff */
[----:B------:R-:W-:Y:S05]  /*0700*/  @!P0 BRA `(.L_x_5) ;  /* 0x00000000007c8947 */ /* 0x000fea0003800000 */
[----:B------:R-:W-:Y:S01]  /*0710*/  IMAD.MOV R3, RZ, RZ, -R13 ;  /* 0x000000ffff037224 */ /* 0x000fe200078e0a0d */
[----:B------:R-:W-:Y:S01]  /*0720*/  DMUL.RP R8, R16, R8 ;  /* 0x0000000810087228 */ /* 0x000fe20000008000 */
[----:B------:R-:W-:Y:S01]  /*0730*/  IMAD.MOV.U32 R2, RZ, RZ, RZ ;  /* 0x000000ffff027224 */ /* 0x000fe200078e00ff */
[----:B------:R-:W-:-:S05]  /*0740*/  IADD3 R13, PT, PT, -R13, -0x43300000, RZ ;  /* 0xbcd000000d0d7810 */ /* 0x000fca0007ffe1ff */
[----:B------:R-:W-:-:S03]  /*0750*/  DFMA R2, R14, -R2, R16 ;  /* 0x800000020e02722b */ /* 0x000fc60000000010 */
[----:B------:R-:W-:-:S07]  /*0760*/  LOP3.LUT R7, R9, R7, RZ, 0x3c, !PT ;  /* 0x0000000709077212 */ /* 0x000fce00078e3cff */
[----:B------:R-:W-:-:S04]  /*0770*/  FSETP.NEU.AND P0, PT, |R3|, R13, PT ;  /* 0x0000000d0300720b */ /* 0x000fc80003f0d200 */
[----:B------:R-:W-:Y:S02]  /*0780*/  FSEL R14, R8, R14, !P0 ;  /* 0x0000000e080e7208 */ /* 0x000fe40004000000 */
[----:B------:R-:W-:Y:S01]  /*0790*/  FSEL R15, R7, R15, !P0 ;  /* 0x0000000f070f7208 */ /* 0x000fe20004000000 */
[----:B------:R-:W-:Y:S06]  /*07a0*/  BRA `(.L_x_5) ;  /* 0x0000000000547947 */ /* 0x000fec0003800000 */
.L_x_4:
[----:B------:R-:W-:-:S14]  /*07b0*/  DSETP.NAN.AND P0, PT, R8, R8, PT ;  /* 0x000000080800722a */ /* 0x000fdc0003f08000 */
[----:B------:R-:W-:Y:S05]  /*07c0*/  @P0 BRA `(.L_x_6) ;  /* 0x0000000000440947 */ /* 0x000fea0003800000 */
[----:B------:R-:W-:-:S14]  /*07d0*/  DSETP.NAN.AND P0, PT, R6, R6, PT ;  /* 0x000000060600722a */ /* 0x000fdc0003f08000 */
[----:B------:R-:W-:Y:S05]  /*07e0*/  @P0 BRA `(.L_x_7) ;  /* 0x0000000000300947 */ /* 0x000fea0003800000 */
[----:B------:R-:W-:Y:S01]  /*07f0*/  ISETP.NE.AND P0, PT, R23, R22, PT ;  /* 0x000000161700720c */ /* 0x000fe20003f05270 */
[----:B------:R-:W-:Y:S02]  /*0800*/  IMAD.MOV.U32 R14, RZ, RZ, 0x0 ;  /* 0x00000000ff0e7424 */ /* 0x000fe400078e00ff */
[----:B------:R-:W-:-:S10]  /*0810*/  IMAD.MOV.U32 R15, RZ, RZ, -0x80000 ;  /* 0xfff80000ff0f7424 */ /* 0x000fd400078e00ff */
[----:B------:R-:W-:Y:S05]  /*0820*/  @!P0 BRA `(.L_x_5) ;  /* 0x0000000000348947 */ /* 0x000fea0003800000 */
[----:B------:R-:W-:Y:S02]  /*0830*/  ISETP.NE.AND P0, PT, R23, 0x7ff00000, PT ;  /* 0x7ff000001700780c */ /* 0x000fe40003f05270 */
[----:B------:R-:W-:Y:S02]  /*0840*/  LOP3.LUT R15, R9, 0x80000000, R7, 0x48, !PT ;  /* 0x80000000090f7812 */ /* 0x000fe400078e4807 */
[----:B------:R-:W-:-:S13]  /*0850*/  ISETP.EQ.OR P0, PT, R22, RZ, !P0 ;  /* 0x000000ff1600720c */ /* 0x000fda0004702670 */
[----:B------:R-:W-:Y:S01]  /*0860*/  @P0 LOP3.LUT R2, R15, 0x7ff00000, RZ, 0xfc, !PT ;  /* 0x7ff000000f020812 */ /* 0x000fe200078efcff */
[----:B------:R-:W-:Y:S02]  /*0870*/  @!P0 IMAD.MOV.U32 R14, RZ, RZ, RZ ;  /* 0x000000ffff0e8224 */ /* 0x000fe400078e00ff */
[----:B------:R-:W-:Y:S02]  /*0880*/  @P0 IMAD.MOV.U32 R14, RZ, RZ, RZ ;  /* 0x000000ffff0e0224 */ /* 0x000fe400078e00ff */
[----:B------:R-:W-:Y:S01]  /*0890*/  @P0 IMAD.MOV.U32 R15, RZ, RZ, R2 ;  /* 0x000000ffff0f0224 */ /* 0x000fe200078e0002 */
[----:B------:R-:W-:Y:S06]  /*08a0*/  BRA `(.L_x_5) ;  /* 0x0000000000147947 */ /* 0x000fec0003800000 */
.L_x_7:
[----:B------:R-:W-:Y:S01]  /*08b0*/  LOP3.LUT R15, R7, 0x80000, RZ, 0xfc, !PT ;  /* 0x00080000070f7812 */ /* 0x000fe200078efcff */
[----:B------:R-:W-:Y:S01]  /*08c0*/  IMAD.MOV.U32 R14, RZ, RZ, R6 ;  /* 0x000000ffff0e7224 */ /* 0x000fe200078e0006 */
[----:B------:R-:W-:Y:S06]  /*08d0*/  BRA `(.L_x_5) ;  /* 0x0000000000087947 */ /* 0x000fec0003800000 */
.L_x_6:
[----:B------:R-:W-:Y:S01]  /*08e0*/  LOP3.LUT R15, R9, 0x80000, RZ, 0xfc, !PT ;  /* 0x00080000090f7812 */ /* 0x000fe200078efcff */
[----:B------:R-:W-:-:S07]  /*08f0*/  IMAD.MOV.U32 R14, RZ, RZ, R8 ;  /* 0x000000ffff0e7224 */ /* 0x000fce00078e0008 */
.L_x_5:
[----:B------:R-:W-:Y:S05]  /*0900*/  BSYNC.RECONVERGENT B1 ;  /* 0x0000000000017941 */ /* 0x000fea0003800200 */
.L_x_3:
[----:B------:R-:W-:Y:S02]  /*0910*/  IMAD.MOV.U32 R13, RZ, RZ, 0x0 ;  /* 0x00000000ff0d7424 */ /* 0x000fe400078e00ff */
[----:B------:R-:W-:Y:S02]  /*0920*/  IMAD.MOV.U32 R2, RZ, RZ, R14 ;  /* 0x000000ffff027224 */ /* 0x000fe400078e000e */
[----:B------:R-:W-:Y:S01]  /*0930*/  IMAD.MOV.U32 R3, RZ, RZ, R15 ;  /* 0x000000ffff037224 */ /* 0x000fe200078e000f */
[----:B------:R-:W-:Y:S06]  /*0940*/  RET.REL.NODEC R12 `(_Z11step_kernelPfS_S_S_S_) ;  /* 0xfffffff40cac7950 */ /* 0x000fec0003c3ffff */
.L_x_8:
        /* <DEDUP_REMOVED lines=11> */
.L_x_9:


//--------------------- .nv.shared.reserved.0     --------------------------
	.section	.nv.shared.reserved.0,"aw",@nobits
	.weak		__nv_reservedSMEM_offset_0_alias
	.size		__nv_reservedSMEM_offset_0_alias, 0, 64
	.other		__nv_reservedSMEM_offset_0_alias,@"STO_CUDA_RESERVED_SHARED STV_DEFAULT"
__nv_reservedSMEM_offset_0_alias:
	.zero		0
	.zero		64


//--------------------- .nv.constant0._Z17swap_float_deviceRPfS0_ --------------------------
	.section	.nv.constant0._Z17swap_float_deviceRPfS0_,"a",@progbits
	.sectionflags	@""
	.align	4
.nv.constant0._Z17swap_float_deviceRPfS0_:
	.zero		912


//--------------------- .nv.constant0._Z11step_kernelPfS_S_S_S_ --------------------------
	.section	.nv.constant0._Z11step_kernelPfS_S_S_S_,"a",@progbits
	.sectionflags	@""
	.align	4
.nv.constant0._Z11step_kernelPfS_S_S_S_:
	.zero		936


//--------------------- SYMBOLS --------------------------

	.type		.nv.reservedSmem.offset0,@object
	.size		.nv.reservedSmem.offset0,0x4
